//
// Generated by NVIDIA NVVM Compiler
//
// Compiler Build ID: CL-36424714
// Cuda compilation tools, release 13.0, V13.0.88
// Based on NVVM 20.0.0
//

.version 9.0
.target sm_100
.address_size 64

	// .globl	_Z6getMaxPfS_

.visible .entry _Z6getMaxPfS_(
	.param .u64 .ptr .align 1 _Z6getMaxPfS__param_0,
	.param .u64 .ptr .align 1 _Z6getMaxPfS__param_1
)
{
	.reg .pred 	%p<3>;
	.reg .b32 	%r<10>;
	.reg .b32 	%f<4>;
	.reg .b64 	%rd<7>;

	ld.param.u64 	%rd2, [_Z6getMaxPfS__param_0];
	ld.param.u64 	%rd3, [_Z6getMaxPfS__param_1];
	cvta.to.global.u64 	%rd1, %rd3;
	cvta.to.global.u64 	%rd4, %rd2;
	mov.u32 	%r5, %ctaid.x;
	mov.u32 	%r6, %ntid.x;
	mov.u32 	%r7, %tid.x;
	mad.lo.s32 	%r8, %r5, %r6, %r7;
	mul.wide.s32 	%rd5, %r8, 4;
	add.s64 	%rd6, %rd4, %rd5;
	ld.global.f32 	%f1, [%rd6];
	ld.global.u32 	%r9, [%rd1];
	mov.b32 	%f2, %r9;
	setp.leu.f32 	%p1, %f1, %f2;
	@%p1 bra 	$L__BB0_3;
	mov.b32 	%r2, %f1;
$L__BB0_2:
	atom.relaxed.global.cas.b32 	%r9, [%rd1], %r9, %r2;
	mov.b32 	%f3, %r9;
	setp.gt.f32 	%p2, %f1, %f3;
	@%p2 bra 	$L__BB0_2;
$L__BB0_3:
	ret;

}


// ===== COMPILED SASS (sm_100) =====

	.target	sm_100

	.elftype	@"ET_EXEC"


//--------------------- .note.nv.tkinfo           --------------------------
	.section	.note.nv.tkinfo,"",@"SHT_NOTE"
	.sectionflags	@"SHF_NOTE_NV_TKINFO"
	.tkinfo
        /*0018*/ 	.word	0x00000002
        /*0030*/ 	.string	""
        /*0030*/ 	.string	"ptxas"
        /*0030*/ 	.string	"Cuda compilation tools, release 13.0, V13.0.88"
        /*0030*/ 	.string	"Build cuda_13.0.r13.0/compiler.36424714_0"
        /*0030*/ 	.string	"-arch sm_100 -m 64 "



//--------------------- .note.nv.cuinfo           --------------------------
	.section	.note.nv.cuinfo,"",@"SHT_NOTE"
	.sectionflags	@"SHF_NOTE_NV_CUINFO"
        /*0018*/ 	.short	0x0002
        /*001a*/ 	.short	0x0064
        /*001c*/ 	.short	0x0082
	.zero		2


//--------------------- .nv.info                  --------------------------
	.section	.nv.info,"",@"SHT_CUDA_INFO"
	.align	4


	//----- nvinfo : EIATTR_REGCOUNT
	.align		4
        /*0000*/ 	.byte	0x04, 0x2f
        /*0002*/ 	.short	(.L_1 - .L_0)
	.align		4
.L_0:
        /*0004*/ 	.word	index@(_Z6getMaxPfS_)
        /*0008*/ 	.word	0x0000000a


	//----- nvinfo : EIATTR_FRAME_SIZE
	.align		4
.L_1:
        /*000c*/ 	.byte	0x04, 0x11
        /*000e*/ 	.short	(.L_3 - .L_2)
	.align		4
.L_2:
        /*0010*/ 	.word	index@(_Z6getMaxPfS_)
        /*0014*/ 	.word	0x00000000


	//----- nvinfo : EIATTR_MIN_STACK_SIZE
	.align		4
.L_3:
        /*0018*/ 	.byte	0x04, 0x12
        /*001a*/ 	.short	(.L_5 - .L_4)
	.align		4
.L_4:
        /*001c*/ 	.word	index@(_Z6getMaxPfS_)
        /*0020*/ 	.word	0x00000000
.L_5:


//--------------------- .nv.compat                --------------------------
	.section	.nv.compat,"",@"SHT_CUDA_COMPAT_INFO"
	.align	4
        /*0000*/ 	.byte	0x02, 0x09, 0x00, 0x00, 0x02, 0x02, 0x01, 0x00, 0x02, 0x05, 0x05, 0x00, 0x03, 0x07, 0x01, 0x01
        /*0010*/ 	.byte	0x02, 0x03, 0x00, 0x00, 0x02, 0x06, 0x01, 0x00, 0x04, 0x0b, 0x08, 0x00, 0x09, 0x00, 0x00, 0x00
        /*0020*/ 	.byte	0x00, 0x00, 0x00, 0x00


//--------------------- .nv.info._Z6getMaxPfS_    --------------------------
	.section	.nv.info._Z6getMaxPfS_,"",@"SHT_CUDA_INFO"
	.sectionflags	@""
	.align	4


	//----- nvinfo : EIATTR_CUDA_API_VERSION
	.align		4
        /*0000*/ 	.byte	0x04, 0x37
        /*0002*/ 	.short	(.L_7 - .L_6)
.L_6:
        /*0004*/ 	.word	0x00000082


	//----- nvinfo : EIATTR_KPARAM_INFO
	.align		4
.L_7:
        /*0008*/ 	.byte	0x04, 0x17
        /*000a*/ 	.short	(.L_9 - .L_8)
.L_8:
        /*000c*/ 	.word	0x00000000
        /*0010*/ 	.short	0x0001
        /*0012*/ 	.short	0x0008
        /*0014*/ 	.byte	0x00, 0xf5, 0x21, 0x00


	//----- nvinfo : EIATTR_KPARAM_INFO
	.align		4
.L_9:
        /*0018*/ 	.byte	0x04, 0x17
        /*001a*/ 	.short	(.L_11 - .L_10)
.L_10:
        /*001c*/ 	.word	0x00000000
        /*0020*/ 	.short	0x0000
        /*0022*/ 	.short	0x0000
        /*0024*/ 	.byte	0x00, 0xf5, 0x21, 0x00


	//----- nvinfo : EIATTR_SPARSE_MMA_MASK
	.align		4
.L_11:
        /*0028*/ 	.byte	0x03, 0x50
        /*002a*/ 	.short	0x0000


	//----- nvinfo : EIATTR_MAXREG_COUNT
	.align		4
        /*002c*/ 	.byte	0x03, 0x1b
        /*002e*/ 	.short	0x00ff


	//----- nvinfo : EIATTR_MERCURY_ISA_VERSION
	.align		4
        /*0030*/ 	.byte	0x03, 0x5f
        /*0032*/ 	.short	0x0101


	//----- nvinfo : EIATTR_VRC_CTA_INIT_COUNT
	.align		4
        /*0034*/ 	.byte	0x02, 0x4a
	.zero		1
	.zero		1


	//----- nvinfo : EIATTR_EXIT_INSTR_OFFSETS
	.align		4
        /*0038*/ 	.byte	0x04, 0x1c
        /*003a*/ 	.short	(.L_13 - .L_12)


	//   ....[0]....
.L_12:
        /*003c*/ 	.word	0x000000c0


	//   ....[1]....
        /*0040*/ 	.word	0x00000120


	//----- nvinfo : EIATTR_CRS_STACK_SIZE
	.align		4
.L_13:
        /*0044*/ 	.byte	0x04, 0x1e
        /*0046*/ 	.short	(.L_15 - .L_14)
.L_14:
        /*0048*/ 	.word	0x00000000


	//----- nvinfo : EIATTR_CBANK_PARAM_SIZE
	.align		4
.L_15:
        /*004c*/ 	.byte	0x03, 0x19
        /*004e*/ 	.short	0x0010


	//----- nvinfo : EIATTR_PARAM_CBANK
	.align		4
        /*0050*/ 	.byte	0x04, 0x0a
        /*0052*/ 	.short	(.L_17 - .L_16)
	.align		4
.L_16:
        /*0054*/ 	.word	index@(.nv.constant0._Z6getMaxPfS_)
        /*0058*/ 	.short	0x0380
        /*005a*/ 	.short	0x0010


	//----- nvinfo : EIATTR_SW_WAR
	.align		4
.L_17:
        /*005c*/ 	.byte	0x04, 0x36
        /*005e*/ 	.short	(.L_19 - .L_18)
.L_18:
        /*0060*/ 	.word	0x00000008
.L_19:


//--------------------- .nv.callgraph             --------------------------
	.section	.nv.callgraph,"",@"SHT_CUDA_CALLGRAPH"
	.align	4
	.sectionentsize	8
	.align		4
        /*0000*/ 	.word	0x00000000
	.align		4
        /*0004*/ 	.word	0xffffffff
	.align		4
        /*0008*/ 	.word	0x00000000
	.align		4
        /*000c*/ 	.word	0xfffffffe
	.align		4
        /*0010*/ 	.word	0x00000000
	.align		4
        /*0014*/ 	.word	0xfffffffd
	.align		4
        /*0018*/ 	.word	0x00000000
	.align		4
        /*001c*/ 	.word	0xfffffffc


//--------------------- .text._Z6getMaxPfS_       --------------------------
	.section	.text._Z6getMaxPfS_,"ax",@progbits
	.align	128
        .global         _Z6getMaxPfS_
        .type           _Z6getMaxPfS_,@function
        .size           _Z6getMaxPfS_,(.L_x_2 - _Z6getMaxPfS_)
        .other          _Z6getMaxPfS_,@"STO_CUDA_ENTRY STV_DEFAULT"
_Z6getMaxPfS_:
.text._Z6getMaxPfS_:
[----:B------:R-:W-:Y:S01]  /*0000*/  LDC R1, c[0x0][0x37c] ;  /* 0x0000df00ff017b82 */ /* 0x000fe20000000800 */
[----:B------:R-:W0:Y:S07]  /*0010*/  S2R R0, SR_TID.X ;  /* 0x0000000000007919 */ /* 0x000e2e0000002100 */
[----:B------:R-:W0:Y:S01]  /*0020*/  S2UR UR6, SR_CTAID.X ;  /* 0x00000000000679c3 */ /* 0x000e220000002500 */
[----:B------:R-:W1:Y:S07]  /*0030*/  LDCU.64 UR4, c[0x0][0x358] ;  /* 0x00006b00ff0477ac */ /* 0x000e6e0008000a00 */
[----:B------:R-:W0:Y:S08]  /*0040*/  LDC R7, c[0x0][0x360] ;  /* 0x0000d800ff077b82 */ /* 0x000e300000000800 */
[----:B------:R-:W2:Y:S08]  /*0050*/  LDC.64 R2, c[0x0][0x380] ;  /* 0x0000e000ff027b82 */ /* 0x000eb00000000a00 */
[----:B------:R-:W3:Y:S01]  /*0060*/  LDC.64 R4, c[0x0][0x388] ;  /* 0x0000e200ff047b82 */ /* 0x000ee20000000a00 */
[----:B0-----:R-:W-:-:S04]  /*0070*/  IMAD R7, R7, UR6, R0 ;  /* 0x0000000607077c24 */ /* 0x001fc8000f8e0200 */
[----:B--2---:R-:W-:-:S06]  /*0080*/  IMAD.WIDE R2, R7, 0x4, R2 ;  /* 0x0000000407027825 */ /* 0x004fcc00078e0202 */
[----:B-1----:R-:W2:Y:S04]  /*0090*/  LDG.E R3, desc[UR4][R2.64] ;  /* 0x0000000402037981 */ /* 0x002ea8000c1e1900 */
[----:B---3--:R-:W2:Y:S02]  /*00a0*/  LDG.E R0, desc[UR4][R4.64] ;  /* 0x0000000404007981 */ /* 0x008ea4000c1e1900 */
[----:B--2---:R-:W-:-:S13]  /*00b0*/  FSETP.GT.AND P0, PT, R3, R0, PT ;  /* 0x000000000300720b */ /* 0x004fda0003f04000 */
[----:B------:R-:W-:Y:S05]  /*00c0*/  @!P0 EXIT ;  /* 0x000000000000894d */ /* 0x000fea0003800000 */
[----:B------:R-:W-:-:S07]  /*00d0*/  MOV R2, R0 ;  /* 0x0000000000027202 */ /* 0x000fce0000000f00 */
.L_x_0:
[----:B------:R-:W-:Y:S05]  /*00e0*/  YIELD ;  /* 0x0000000000007946 */ /* 0x000fea0003800000 */
[----:B------:R-:W2:Y:S02]  /*00f0*/  ATOMG.E.CAS.STRONG.GPU PT, R2, [R4], R2, R3 ;  /* 0x00000002040273a9 */ /* 0x000ea400001ee103 */
[----:B--2---:R-:W-:-:S13]  /*0100*/  FSETP.GT.AND P0, PT, R3, R2, PT ;  /* 0x000000020300720b */ /* 0x004fda0003f04000 */
[----:B------:R-:W-:Y:S05]  /*0110*/  @P0 BRA `(.L_x_0) ;  /* 0xfffffffc00f00947 */ /* 0x000fea000383ffff */
[----:B------:R-:W-:Y:S05]  /*0120*/  EXIT ;  /* 0x000000000000794d */ /* 0x000fea0003800000 */
.L_x_1:
[----:B------:R-:W-:-:S00]  /*0130*/  BRA `(.L_x_1) ;  /* 0xfffffffc00fc7947 */ /* 0x000fc0000383ffff */
[----:B------:R-:W-:-:S00]  /*0140*/  NOP ;  /* 0x0000000000007918 */ /* 0x000fc00000000000 */
        /* <DEDUP_REMOVED lines=11> */
.L_x_2:


//--------------------- .nv.shared.reserved.0     --------------------------
	.section	.nv.shared.reserved.0,"aw",@nobits
	.weak		__nv_reservedSMEM_offset_0_alias
	.size		__nv_reservedSMEM_offset_0_alias, 0, 64
	.other		__nv_reservedSMEM_offset_0_alias,@"STO_CUDA_RESERVED_SHARED STV_DEFAULT"
__nv_reservedSMEM_offset_0_alias:
	.zero		0
	.zero		64


//--------------------- .nv.constant0._Z6getMaxPfS_ --------------------------
	.section	.nv.constant0._Z6getMaxPfS_,"a",@progbits
	.sectionflags	@""
	.align	4
.nv.constant0._Z6getMaxPfS_:
	.zero		912


//--------------------- SYMBOLS --------------------------

	.type		.nv.reservedSmem.offset0,@object
	.size		.nv.reservedSmem.offset0,0x4
